//
// Generated by NVIDIA NVVM Compiler
//
// Compiler Build ID: CL-36424714
// Cuda compilation tools, release 13.0, V13.0.88
// Based on NVVM 20.0.0
//

.version 9.0
.target sm_100
.address_size 64

	// .globl	_Z8simulateP5EulerPiPfP17curandStateXORWOW
.global .align 4 .b8 precalc_xorwow_matrix[102400];
.global .align 4 .b8 precalc_xorwow_offset_matrix[102400];
.global .align 4 .b8 mrg32k3aM1[2304];
.global .align 4 .b8 mrg32k3aM2[2304];
.global .align 4 .b8 mrg32k3aM1SubSeq[2016];
.global .align 4 .b8 mrg32k3aM2SubSeq[2016];
.global .align 4 .b8 mrg32k3aM1Seq[2304];
.global .align 4 .b8 mrg32k3aM2Seq[2304];
.const .align 8 .b8 __cr_lgamma_table[72];

.visible .entry _Z8simulateP5EulerPiPfP17curandStateXORWOW(
	.param .u64 .ptr .align 1 _Z8simulateP5EulerPiPfP17curandStateXORWOW_param_0,
	.param .u64 .ptr .align 1 _Z8simulateP5EulerPiPfP17curandStateXORWOW_param_1,
	.param .u64 .ptr .align 1 _Z8simulateP5EulerPiPfP17curandStateXORWOW_param_2,
	.param .u64 .ptr .align 1 _Z8simulateP5EulerPiPfP17curandStateXORWOW_param_3
)
{
	.reg .pred 	%p<6>;
	.reg .b32 	%r<30>;
	.reg .b32 	%f<16>;
	.reg .b64 	%rd<14>;

	ld.param.u64 	%rd5, [_Z8simulateP5EulerPiPfP17curandStateXORWOW_param_0];
	ld.param.u64 	%rd3, [_Z8simulateP5EulerPiPfP17curandStateXORWOW_param_1];
	ld.param.u64 	%rd4, [_Z8simulateP5EulerPiPfP17curandStateXORWOW_param_2];
	ld.param.u64 	%rd6, [_Z8simulateP5EulerPiPfP17curandStateXORWOW_param_3];
	cvta.to.global.u64 	%rd7, %rd6;
	cvta.to.global.u64 	%rd1, %rd5;
	mov.u32 	%r8, %ctaid.x;
	mov.u32 	%r9, %ntid.x;
	mov.u32 	%r10, %tid.x;
	mad.lo.s32 	%r1, %r8, %r9, %r10;
	mul.wide.s32 	%rd8, %r1, 48;
	add.s64 	%rd2, %rd7, %rd8;
	mov.f32 	%f15, 0f00000000;
	mov.b32 	%r28, 0;
$L__BB0_1:
	ld.global.f32 	%f5, [%rd1+20];
	ld.global.u32 	%r29, [%rd1+28];
	ld.global.f32 	%f7, [%rd1+44];
	setp.ltu.f32 	%p1, %f15, %f7;
	setp.geu.f32 	%p2, %f5, %f7;
	or.pred  	%p3, %p1, %p2;
	@%p3 bra 	$L__BB0_3;
	ld.global.u32 	%r29, [%rd1+52];
$L__BB0_3:
	setp.ne.s32 	%p4, %r29, 0;
	@%p4 bra 	$L__BB0_5;
	ld.global.v2.u32 	{%r11, %r12}, [%rd2];
	shr.u32 	%r13, %r12, 2;
	xor.b32  	%r14, %r13, %r12;
	ld.global.v2.u32 	{%r15, %r16}, [%rd2+8];
	ld.global.v2.u32 	{%r17, %r18}, [%rd2+16];
	st.global.v2.u32 	[%rd2+8], {%r16, %r17};
	shl.b32 	%r19, %r18, 4;
	shl.b32 	%r20, %r14, 1;
	xor.b32  	%r21, %r20, %r19;
	xor.b32  	%r22, %r21, %r14;
	xor.b32  	%r23, %r22, %r18;
	st.global.v2.u32 	[%rd2+16], {%r18, %r23};
	add.s32 	%r24, %r11, 362437;
	st.global.v2.u32 	[%rd2], {%r24, %r15};
	add.s32 	%r25, %r23, %r24;
	cvt.rn.f32.u32 	%f9, %r25;
	fma.rn.f32 	%f10, %f9, 0f2F800000, 0f2F000000;
	add.f32 	%f15, %f15, %f10;
$L__BB0_5:
	add.s32 	%r28, %r28, 1;
	setp.ltu.f32 	%p5, %f15, 0f3F800000;
	@%p5 bra 	$L__BB0_1;
	cvta.to.global.u64 	%rd9, %rd3;
	cvta.to.global.u64 	%rd10, %rd4;
	mul.wide.s32 	%rd11, %r1, 4;
	add.s64 	%rd12, %rd9, %rd11;
	ld.global.u32 	%r26, [%rd12];
	add.s32 	%r27, %r26, 1;
	st.global.u32 	[%rd12], %r27;
	cvt.rn.f32.u32 	%f11, %r28;
	add.s64 	%rd13, %rd10, %rd11;
	ld.global.f32 	%f12, [%rd13];
	add.f32 	%f13, %f12, %f11;
	st.global.f32 	[%rd13], %f13;
	ret;

}
	// .globl	_Z16initCurandStatesP17curandStateXORWOWm
.visible .entry _Z16initCurandStatesP17curandStateXORWOWm(
	.param .u64 .ptr .align 1 _Z16initCurandStatesP17curandStateXORWOWm_param_0,
	.param .u64 _Z16initCurandStatesP17curandStateXORWOWm_param_1
)
{
	.reg .pred 	%p<24>;
	.reg .b32 	%r<413>;
	.reg .b64 	%rd<20>;

	ld.param.u64 	%rd8, [_Z16initCurandStatesP17curandStateXORWOWm_param_0];
	ld.param.u64 	%rd9, [_Z16initCurandStatesP17curandStateXORWOWm_param_1];
	cvta.to.global.u64 	%rd10, %rd8;
	mov.u32 	%r182, %ctaid.x;
	mov.u32 	%r183, %ntid.x;
	mov.u32 	%r184, %tid.x;
	mad.lo.s32 	%r185, %r182, %r183, %r184;
	cvt.s64.s32 	%rd19, %r185;
	add.s64 	%rd11, %rd9, %rd19;
	mul.wide.s32 	%rd12, %r185, 48;
	add.s64 	%rd2, %rd10, %rd12;
	cvt.u32.u64 	%r186, %rd11;
	xor.b32  	%r187, %r186, -1429050551;
	mul.lo.s32 	%r188, %r187, 1099087573;
	{ .reg .b32 tmp; mov.b64 {tmp, %r189}, %rd11; }
	xor.b32  	%r190, %r189, -136515619;
	mul.lo.s32 	%r191, %r190, -1703105765;
	add.s32 	%r192, %r188, %r191;
	add.s32 	%r193, %r192, 6615241;
	add.s32 	%r194, %r188, 123456789;
	st.global.v2.u32 	[%rd2], {%r193, %r194};
	xor.b32  	%r195, %r188, 362436069;
	add.s32 	%r196, %r191, 521288629;
	st.global.v2.u32 	[%rd2+8], {%r195, %r196};
	xor.b32  	%r197, %r191, 88675123;
	add.s32 	%r198, %r188, 5783321;
	st.global.v2.u32 	[%rd2+16], {%r197, %r198};
	setp.eq.s32 	%p1, %r185, 0;
	@%p1 bra 	$L__BB1_42;
	mov.b32 	%r319, 0;
$L__BB1_2:
	and.b64  	%rd4, %rd19, 3;
	setp.eq.s64 	%p2, %rd4, 0;
	@%p2 bra 	$L__BB1_41;
	mul.wide.u32 	%rd13, %r319, 3200;
	mov.u64 	%rd14, precalc_xorwow_matrix;
	add.s64 	%rd5, %rd14, %rd13;
	cvt.u32.u64 	%r2, %rd4;
	mov.b32 	%r320, 0;
$L__BB1_4:
	mov.b32 	%r333, 0;
	mov.u32 	%r334, %r333;
	mov.u32 	%r335, %r333;
	mov.u32 	%r336, %r333;
	mov.u32 	%r337, %r333;
	mov.u32 	%r326, %r333;
$L__BB1_5:
	mul.wide.u32 	%rd15, %r326, 4;
	add.s64 	%rd16, %rd2, %rd15;
	ld.global.u32 	%r10, [%rd16+4];
	shl.b32 	%r11, %r326, 5;
	mov.b32 	%r332, 0;
$L__BB1_6:
	.pragma "nounroll";
	shr.u32 	%r203, %r10, %r332;
	and.b32  	%r204, %r203, 1;
	setp.eq.b32 	%p3, %r204, 1;
	not.pred 	%p4, %p3;
	add.s32 	%r205, %r11, %r332;
	mul.lo.s32 	%r206, %r205, 5;
	mul.wide.u32 	%rd17, %r206, 4;
	add.s64 	%rd6, %rd5, %rd17;
	@%p4 bra 	$L__BB1_8;
	ld.global.u32 	%r207, [%rd6];
	xor.b32  	%r337, %r337, %r207;
	ld.global.u32 	%r208, [%rd6+4];
	xor.b32  	%r336, %r336, %r208;
	ld.global.u32 	%r209, [%rd6+8];
	xor.b32  	%r335, %r335, %r209;
	ld.global.u32 	%r210, [%rd6+12];
	xor.b32  	%r334, %r334, %r210;
	ld.global.u32 	%r211, [%rd6+16];
	xor.b32  	%r333, %r333, %r211;
$L__BB1_8:
	and.b32  	%r213, %r203, 2;
	setp.eq.s32 	%p5, %r213, 0;
	@%p5 bra 	$L__BB1_10;
	ld.global.u32 	%r214, [%rd6+20];
	xor.b32  	%r337, %r337, %r214;
	ld.global.u32 	%r215, [%rd6+24];
	xor.b32  	%r336, %r336, %r215;
	ld.global.u32 	%r216, [%rd6+28];
	xor.b32  	%r335, %r335, %r216;
	ld.global.u32 	%r217, [%rd6+32];
	xor.b32  	%r334, %r334, %r217;
	ld.global.u32 	%r218, [%rd6+36];
	xor.b32  	%r333, %r333, %r218;
$L__BB1_10:
	and.b32  	%r220, %r203, 4;
	setp.eq.s32 	%p6, %r220, 0;
	@%p6 bra 	$L__BB1_12;
	ld.global.u32 	%r221, [%rd6+40];
	xor.b32  	%r337, %r337, %r221;
	ld.global.u32 	%r222, [%rd6+44];
	xor.b32  	%r336, %r336, %r222;
	ld.global.u32 	%r223, [%rd6+48];
	xor.b32  	%r335, %r335, %r223;
	ld.global.u32 	%r224, [%rd6+52];
	xor.b32  	%r334, %r334, %r224;
	ld.global.u32 	%r225, [%rd6+56];
	xor.b32  	%r333, %r333, %r225;
$L__BB1_12:
	and.b32  	%r227, %r203, 8;
	setp.eq.s32 	%p7, %r227, 0;
	@%p7 bra 	$L__BB1_14;
	ld.global.u32 	%r228, [%rd6+60];
	xor.b32  	%r337, %r337, %r228;
	ld.global.u32 	%r229, [%rd6+64];
	xor.b32  	%r336, %r336, %r229;
	ld.global.u32 	%r230, [%rd6+68];
	xor.b32  	%r335, %r335, %r230;
	ld.global.u32 	%r231, [%rd6+72];
	xor.b32  	%r334, %r334, %r231;
	ld.global.u32 	%r232, [%rd6+76];
	xor.b32  	%r333, %r333, %r232;
$L__BB1_14:
	and.b32  	%r234, %r203, 16;
	setp.eq.s32 	%p8, %r234, 0;
	@%p8 bra 	$L__BB1_16;
	ld.global.u32 	%r235, [%rd6+80];
	xor.b32  	%r337, %r337, %r235;
	ld.global.u32 	%r236, [%rd6+84];
	xor.b32  	%r336, %r336, %r236;
	ld.global.u32 	%r237, [%rd6+88];
	xor.b32  	%r335, %r335, %r237;
	ld.global.u32 	%r238, [%rd6+92];
	xor.b32  	%r334, %r334, %r238;
	ld.global.u32 	%r239, [%rd6+96];
	xor.b32  	%r333, %r333, %r239;
$L__BB1_16:
	and.b32  	%r241, %r203, 32;
	setp.eq.s32 	%p9, %r241, 0;
	@%p9 bra 	$L__BB1_18;
	ld.global.u32 	%r242, [%rd6+100];
	xor.b32  	%r337, %r337, %r242;
	ld.global.u32 	%r243, [%rd6+104];
	xor.b32  	%r336, %r336, %r243;
	ld.global.u32 	%r244, [%rd6+108];
	xor.b32  	%r335, %r335, %r244;
	ld.global.u32 	%r245, [%rd6+112];
	xor.b32  	%r334, %r334, %r245;
	ld.global.u32 	%r246, [%rd6+116];
	xor.b32  	%r333, %r333, %r246;
$L__BB1_18:
	and.b32  	%r248, %r203, 64;
	setp.eq.s32 	%p10, %r248, 0;
	@%p10 bra 	$L__BB1_20;
	ld.global.u32 	%r249, [%rd6+120];
	xor.b32  	%r337, %r337, %r249;
	ld.global.u32 	%r250, [%rd6+124];
	xor.b32  	%r336, %r336, %r250;
	ld.global.u32 	%r251, [%rd6+128];
	xor.b32  	%r335, %r335, %r251;
	ld.global.u32 	%r252, [%rd6+132];
	xor.b32  	%r334, %r334, %r252;
	ld.global.u32 	%r253, [%rd6+136];
	xor.b32  	%r333, %r333, %r253;
$L__BB1_20:
	and.b32  	%r255, %r203, 128;
	setp.eq.s32 	%p11, %r255, 0;
	@%p11 bra 	$L__BB1_22;
	ld.global.u32 	%r256, [%rd6+140];
	xor.b32  	%r337, %r337, %r256;
	ld.global.u32 	%r257, [%rd6+144];
	xor.b32  	%r336, %r336, %r257;
	ld.global.u32 	%r258, [%rd6+148];
	xor.b32  	%r335, %r335, %r258;
	ld.global.u32 	%r259, [%rd6+152];
	xor.b32  	%r334, %r334, %r259;
	ld.global.u32 	%r260, [%rd6+156];
	xor.b32  	%r333, %r333, %r260;
$L__BB1_22:
	and.b32  	%r262, %r203, 256;
	setp.eq.s32 	%p12, %r262, 0;
	@%p12 bra 	$L__BB1_24;
	ld.global.u32 	%r263, [%rd6+160];
	xor.b32  	%r337, %r337, %r263;
	ld.global.u32 	%r264, [%rd6+164];
	xor.b32  	%r336, %r336, %r264;
	ld.global.u32 	%r265, [%rd6+168];
	xor.b32  	%r335, %r335, %r265;
	ld.global.u32 	%r266, [%rd6+172];
	xor.b32  	%r334, %r334, %r266;
	ld.global.u32 	%r267, [%rd6+176];
	xor.b32  	%r333, %r333, %r267;
$L__BB1_24:
	and.b32  	%r269, %r203, 512;
	setp.eq.s32 	%p13, %r269, 0;
	@%p13 bra 	$L__BB1_26;
	ld.global.u32 	%r270, [%rd6+180];
	xor.b32  	%r337, %r337, %r270;
	ld.global.u32 	%r271, [%rd6+184];
	xor.b32  	%r336, %r336, %r271;
	ld.global.u32 	%r272, [%rd6+188];
	xor.b32  	%r335, %r335, %r272;
	ld.global.u32 	%r273, [%rd6+192];
	xor.b32  	%r334, %r334, %r273;
	ld.global.u32 	%r274, [%rd6+196];
	xor.b32  	%r333, %r333, %r274;
$L__BB1_26:
	and.b32  	%r276, %r203, 1024;
	setp.eq.s32 	%p14, %r276, 0;
	@%p14 bra 	$L__BB1_28;
	ld.global.u32 	%r277, [%rd6+200];
	xor.b32  	%r337, %r337, %r277;
	ld.global.u32 	%r278, [%rd6+204];
	xor.b32  	%r336, %r336, %r278;
	ld.global.u32 	%r279, [%rd6+208];
	xor.b32  	%r335, %r335, %r279;
	ld.global.u32 	%r280, [%rd6+212];
	xor.b32  	%r334, %r334, %r280;
	ld.global.u32 	%r281, [%rd6+216];
	xor.b32  	%r333, %r333, %r281;
$L__BB1_28:
	and.b32  	%r283, %r203, 2048;
	setp.eq.s32 	%p15, %r283, 0;
	@%p15 bra 	$L__BB1_30;
	ld.global.u32 	%r284, [%rd6+220];
	xor.b32  	%r337, %r337, %r284;
	ld.global.u32 	%r285, [%rd6+224];
	xor.b32  	%r336, %r336, %r285;
	ld.global.u32 	%r286, [%rd6+228];
	xor.b32  	%r335, %r335, %r286;
	ld.global.u32 	%r287, [%rd6+232];
	xor.b32  	%r334, %r334, %r287;
	ld.global.u32 	%r288, [%rd6+236];
	xor.b32  	%r333, %r333, %r288;
$L__BB1_30:
	and.b32  	%r290, %r203, 4096;
	setp.eq.s32 	%p16, %r290, 0;
	@%p16 bra 	$L__BB1_32;
	ld.global.u32 	%r291, [%rd6+240];
	xor.b32  	%r337, %r337, %r291;
	ld.global.u32 	%r292, [%rd6+244];
	xor.b32  	%r336, %r336, %r292;
	ld.global.u32 	%r293, [%rd6+248];
	xor.b32  	%r335, %r335, %r293;
	ld.global.u32 	%r294, [%rd6+252];
	xor.b32  	%r334, %r334, %r294;
	ld.global.u32 	%r295, [%rd6+256];
	xor.b32  	%r333, %r333, %r295;
$L__BB1_32:
	and.b32  	%r297, %r203, 8192;
	setp.eq.s32 	%p17, %r297, 0;
	@%p17 bra 	$L__BB1_34;
	ld.global.u32 	%r298, [%rd6+260];
	xor.b32  	%r337, %r337, %r298;
	ld.global.u32 	%r299, [%rd6+264];
	xor.b32  	%r336, %r336, %r299;
	ld.global.u32 	%r300, [%rd6+268];
	xor.b32  	%r335, %r335, %r300;
	ld.global.u32 	%r301, [%rd6+272];
	xor.b32  	%r334, %r334, %r301;
	ld.global.u32 	%r302, [%rd6+276];
	xor.b32  	%r333, %r333, %r302;
$L__BB1_34:
	and.b32  	%r304, %r203, 16384;
	setp.eq.s32 	%p18, %r304, 0;
	@%p18 bra 	$L__BB1_36;
	ld.global.u32 	%r305, [%rd6+280];
	xor.b32  	%r337, %r337, %r305;
	ld.global.u32 	%r306, [%rd6+284];
	xor.b32  	%r336, %r336, %r306;
	ld.global.u32 	%r307, [%rd6+288];
	xor.b32  	%r335, %r335, %r307;
	ld.global.u32 	%r308, [%rd6+292];
	xor.b32  	%r334, %r334, %r308;
	ld.global.u32 	%r309, [%rd6+296];
	xor.b32  	%r333, %r333, %r309;
$L__BB1_36:
	and.b32  	%r311, %r203, 32768;
	setp.eq.s32 	%p19, %r311, 0;
	@%p19 bra 	$L__BB1_38;
	ld.global.u32 	%r312, [%rd6+300];
	xor.b32  	%r337, %r337, %r312;
	ld.global.u32 	%r313, [%rd6+304];
	xor.b32  	%r336, %r336, %r313;
	ld.global.u32 	%r314, [%rd6+308];
	xor.b32  	%r335, %r335, %r314;
	ld.global.u32 	%r315, [%rd6+312];
	xor.b32  	%r334, %r334, %r315;
	ld.global.u32 	%r316, [%rd6+316];
	xor.b32  	%r333, %r333, %r316;
$L__BB1_38:
	add.s32 	%r332, %r332, 16;
	setp.ne.s32 	%p20, %r332, 32;
	@%p20 bra 	$L__BB1_6;
	mad.lo.s32 	%r317, %r326, -31, %r11;
	add.s32 	%r326, %r317, 1;
	setp.ne.s32 	%p21, %r326, 5;
	@%p21 bra 	$L__BB1_5;
	st.global.u32 	[%rd2+4], %r337;
	st.global.u32 	[%rd2+8], %r336;
	st.global.u32 	[%rd2+12], %r335;
	st.global.u32 	[%rd2+16], %r334;
	st.global.u32 	[%rd2+20], %r333;
	add.s32 	%r320, %r320, 1;
	setp.lt.u32 	%p22, %r320, %r2;
	@%p22 bra 	$L__BB1_4;
$L__BB1_41:
	shr.u64 	%rd7, %rd19, 2;
	add.s32 	%r319, %r319, 1;
	setp.gt.u64 	%p23, %rd19, 3;
	mov.u64 	%rd19, %rd7;
	@%p23 bra 	$L__BB1_2;
$L__BB1_42:
	mov.b32 	%r318, 0;
	st.global.v2.u32 	[%rd2+24], {%r318, %r318};
	st.global.u32 	[%rd2+32], %r318;
	mov.b64 	%rd18, 0;
	st.global.u64 	[%rd2+40], %rd18;
	ret;

}


// ===== COMPILED SASS (sm_100) =====

	.target	sm_100

	.elftype	@"ET_EXEC"


//--------------------- .note.nv.tkinfo           --------------------------
	.section	.note.nv.tkinfo,"",@"SHT_NOTE"
	.sectionflags	@"SHF_NOTE_NV_TKINFO"
	.tkinfo
        /*0018*/ 	.word	0x00000002
        /*0030*/ 	.string	""
        /*0030*/ 	.string	"ptxas"
        /*0030*/ 	.string	"Cuda compilation tools, release 13.0, V13.0.88"
        /*0030*/ 	.string	"Build cuda_13.0.r13.0/compiler.36424714_0"
        /*0030*/ 	.string	"-arch sm_100 -m 64 "



//--------------------- .note.nv.cuinfo           --------------------------
	.section	.note.nv.cuinfo,"",@"SHT_NOTE"
	.sectionflags	@"SHF_NOTE_NV_CUINFO"
        /*0018*/ 	.short	0x0002
        /*001a*/ 	.short	0x0064
        /*001c*/ 	.short	0x0082
	.zero		2


//--------------------- .nv.info                  --------------------------
	.section	.nv.info,"",@"SHT_CUDA_INFO"
	.align	4


	//----- nvinfo : EIATTR_REGCOUNT
	.align		4
        /*0000*/ 	.byte	0x04, 0x2f
        /*0002*/ 	.short	(.L_10 - .L_9)
	.align		4
.L_9:
        /*0004*/ 	.word	index@(_Z8simulateP5EulerPiPfP17curandStateXORWOW)
        /*0008*/ 	.word	0x00000013


	//----- nvinfo : EIATTR_FRAME_SIZE
	.align		4
.L_10:
        /*000c*/ 	.byte	0x04, 0x11
        /*000e*/ 	.short	(.L_12 - .L_11)
	.align		4
.L_11:
        /*0010*/ 	.word	index@(_Z8simulateP5EulerPiPfP17curandStateXORWOW)
        /*0014*/ 	.word	0x00000000


	//----- nvinfo : EIATTR_REGCOUNT
	.align		4
.L_12:
        /*0018*/ 	.byte	0x04, 0x2f
        /*001a*/ 	.short	(.L_14 - .L_13)
	.align		4
.L_13:
        /*001c*/ 	.word	index@(_Z16initCurandStatesP17curandStateXORWOWm)
        /*0020*/ 	.word	0x0000001f


	//----- nvinfo : EIATTR_FRAME_SIZE
	.align		4
.L_14:
        /*0024*/ 	.byte	0x04, 0x11
        /*0026*/ 	.short	(.L_16 - .L_15)
	.align		4
.L_15:
        /*0028*/ 	.word	index@(_Z16initCurandStatesP17curandStateXORWOWm)
        /*002c*/ 	.word	0x00000000


	//----- nvinfo : EIATTR_MIN_STACK_SIZE
	.align		4
.L_16:
        /*0030*/ 	.byte	0x04, 0x12
        /*0032*/ 	.short	(.L_18 - .L_17)
	.align		4
.L_17:
        /*0034*/ 	.word	index@(_Z16initCurandStatesP17curandStateXORWOWm)
        /*0038*/ 	.word	0x00000000


	//----- nvinfo : EIATTR_MIN_STACK_SIZE
	.align		4
.L_18:
        /*003c*/ 	.byte	0x04, 0x12
        /*003e*/ 	.short	(.L_20 - .L_19)
	.align		4
.L_19:
        /*0040*/ 	.word	index@(_Z8simulateP5EulerPiPfP17curandStateXORWOW)
        /*0044*/ 	.word	0x00000000
.L_20:


//--------------------- .nv.compat                --------------------------
	.section	.nv.compat,"",@"SHT_CUDA_COMPAT_INFO"
	.align	4
        /*0000*/ 	.byte	0x02, 0x09, 0x00, 0x00, 0x02, 0x02, 0x01, 0x00, 0x02, 0x05, 0x05, 0x00, 0x03, 0x07, 0x01, 0x01
        /*0010*/ 	.byte	0x02, 0x03, 0x00, 0x00, 0x02, 0x06, 0x01, 0x00, 0x04, 0x0b, 0x08, 0x00, 0x01, 0x00, 0x00, 0x00
        /*0020*/ 	.byte	0x00, 0x00, 0x00, 0x00


//--------------------- .nv.info._Z16initCurandStatesP17curandStateXORWOWm --------------------------
	.section	.nv.info._Z16initCurandStatesP17curandStateXORWOWm,"",@"SHT_CUDA_INFO"
	.sectionflags	@""
	.align	4


	//----- nvinfo : EIATTR_CUDA_API_VERSION
	.align		4
        /*0000*/ 	.byte	0x04, 0x37
        /*0002*/ 	.short	(.L_22 - .L_21)
.L_21:
        /*0004*/ 	.word	0x00000082


	//----- nvinfo : EIATTR_KPARAM_INFO
	.align		4
.L_22:
        /*0008*/ 	.byte	0x04, 0x17
        /*000a*/ 	.short	(.L_24 - .L_23)
.L_23:
        /*000c*/ 	.word	0x00000000
        /*0010*/ 	.short	0x0001
        /*0012*/ 	.short	0x0008
        /*0014*/ 	.byte	0x00, 0xf0, 0x21, 0x00


	//----- nvinfo : EIATTR_KPARAM_INFO
	.align		4
.L_24:
        /*0018*/ 	.byte	0x04, 0x17
        /*001a*/ 	.short	(.L_26 - .L_25)
.L_25:
        /*001c*/ 	.word	0x00000000
        /*0020*/ 	.short	0x0000
        /*0022*/ 	.short	0x0000
        /*0024*/ 	.byte	0x00, 0xf5, 0x21, 0x00


	//----- nvinfo : EIATTR_SPARSE_MMA_MASK
	.align		4
.L_26:
        /*0028*/ 	.byte	0x03, 0x50
        /*002a*/ 	.short	0x0000


	//----- nvinfo : EIATTR_MAXREG_COUNT
	.align		4
        /*002c*/ 	.byte	0x03, 0x1b
        /*002e*/ 	.short	0x00ff


	//----- nvinfo : EIATTR_MERCURY_ISA_VERSION
	.align		4
        /*0030*/ 	.byte	0x03, 0x5f
        /*0032*/ 	.short	0x0101


	//----- nvinfo : EIATTR_VRC_CTA_INIT_COUNT
	.align		4
        /*0034*/ 	.byte	0x02, 0x4a
	.zero		1
	.zero		1


	//----- nvinfo : EIATTR_EXIT_INSTR_OFFSETS
	.align		4
        /*0038*/ 	.byte	0x04, 0x1c
        /*003a*/ 	.short	(.L_28 - .L_27)


	//   ....[0]....
.L_27:
        /*003c*/ 	.word	0x00000ef0


	//----- nvinfo : EIATTR_CRS_STACK_SIZE
	.align		4
.L_28:
        /*0040*/ 	.byte	0x04, 0x1e
        /*0042*/ 	.short	(.L_30 - .L_29)
.L_29:
        /*0044*/ 	.word	0x00000000


	//----- nvinfo : EIATTR_CBANK_PARAM_SIZE
	.align		4
.L_30:
        /*0048*/ 	.byte	0x03, 0x19
        /*004a*/ 	.short	0x0010


	//----- nvinfo : EIATTR_PARAM_CBANK
	.align		4
        /*004c*/ 	.byte	0x04, 0x0a
        /*004e*/ 	.short	(.L_32 - .L_31)
	.align		4
.L_31:
        /*0050*/ 	.word	index@(.nv.constant0._Z16initCurandStatesP17curandStateXORWOWm)
        /*0054*/ 	.short	0x0380
        /*0056*/ 	.short	0x0010


	//----- nvinfo : EIATTR_SW_WAR
	.align		4
.L_32:
        /*0058*/ 	.byte	0x04, 0x36
        /*005a*/ 	.short	(.L_34 - .L_33)
.L_33:
        /*005c*/ 	.word	0x00000008
.L_34:


//--------------------- .nv.info._Z8simulateP5EulerPiPfP17curandStateXORWOW --------------------------
	.section	.nv.info._Z8simulateP5EulerPiPfP17curandStateXORWOW,"",@"SHT_CUDA_INFO"
	.sectionflags	@""
	.align	4


	//----- nvinfo : EIATTR_CUDA_API_VERSION
	.align		4
        /*0000*/ 	.byte	0x04, 0x37
        /*0002*/ 	.short	(.L_36 - .L_35)
.L_35:
        /*0004*/ 	.word	0x00000082


	//----- nvinfo : EIATTR_KPARAM_INFO
	.align		4
.L_36:
        /*0008*/ 	.byte	0x04, 0x17
        /*000a*/ 	.short	(.L_38 - .L_37)
.L_37:
        /*000c*/ 	.word	0x00000000
        /*0010*/ 	.short	0x0003
        /*0012*/ 	.short	0x0018
        /*0014*/ 	.byte	0x00, 0xf5, 0x21, 0x00


	//----- nvinfo : EIATTR_KPARAM_INFO
	.align		4
.L_38:
        /*0018*/ 	.byte	0x04, 0x17
        /*001a*/ 	.short	(.L_40 - .L_39)
.L_39:
        /*001c*/ 	.word	0x00000000
        /*0020*/ 	.short	0x0002
        /*0022*/ 	.short	0x0010
        /*0024*/ 	.byte	0x00, 0xf5, 0x21, 0x00


	//----- nvinfo : EIATTR_KPARAM_INFO
	.align		4
.L_40:
        /*0028*/ 	.byte	0x04, 0x17
        /*002a*/ 	.short	(.L_42 - .L_41)
.L_41:
        /*002c*/ 	.word	0x00000000
        /*0030*/ 	.short	0x0001
        /*0032*/ 	.short	0x0008
        /*0034*/ 	.byte	0x00, 0xf5, 0x21, 0x00


	//----- nvinfo : EIATTR_KPARAM_INFO
	.align		4
.L_42:
        /*0038*/ 	.byte	0x04, 0x17
        /*003a*/ 	.short	(.L_44 - .L_43)
.L_43:
        /*003c*/ 	.word	0x00000000
        /*0040*/ 	.short	0x0000
        /*0042*/ 	.short	0x0000
        /*0044*/ 	.byte	0x00, 0xf5, 0x21, 0x00


	//----- nvinfo : EIATTR_SPARSE_MMA_MASK
	.align		4
.L_44:
        /*0048*/ 	.byte	0x03, 0x50
        /*004a*/ 	.short	0x0000


	//----- nvinfo : EIATTR_MAXREG_COUNT
	.align		4
        /*004c*/ 	.byte	0x03, 0x1b
        /*004e*/ 	.short	0x00ff


	//----- nvinfo : EIATTR_MERCURY_ISA_VERSION
	.align		4
        /*0050*/ 	.byte	0x03, 0x5f
        /*0052*/ 	.short	0x0101


	//----- nvinfo : EIATTR_VRC_CTA_INIT_COUNT
	.align		4
        /*0054*/ 	.byte	0x02, 0x4a
	.zero		1
	.zero		1


	//----- nvinfo : EIATTR_EXIT_INSTR_OFFSETS
	.align		4
        /*0058*/ 	.byte	0x04, 0x1c
        /*005a*/ 	.short	(.L_46 - .L_45)


	//   ....[0]....
.L_45:
        /*005c*/ 	.word	0x000003c0


	//----- nvinfo : EIATTR_CRS_STACK_SIZE
	.align		4
.L_46:
        /*0060*/ 	.byte	0x04, 0x1e
        /*0062*/ 	.short	(.L_48 - .L_47)
.L_47:
        /*0064*/ 	.word	0x00000000


	//----- nvinfo : EIATTR_CBANK_PARAM_SIZE
	.align		4
.L_48:
        /*0068*/ 	.byte	0x03, 0x19
        /*006a*/ 	.short	0x0020


	//----- nvinfo : EIATTR_PARAM_CBANK
	.align		4
        /*006c*/ 	.byte	0x04, 0x0a
        /*006e*/ 	.short	(.L_50 - .L_49)
	.align		4
.L_49:
        /*0070*/ 	.word	index@(.nv.constant0._Z8simulateP5EulerPiPfP17curandStateXORWOW)
        /*0074*/ 	.short	0x0380
        /*0076*/ 	.short	0x0020


	//----- nvinfo : EIATTR_SW_WAR
	.align		4
.L_50:
        /*0078*/ 	.byte	0x04, 0x36
        /*007a*/ 	.short	(.L_52 - .L_51)
.L_51:
        /*007c*/ 	.word	0x00000008
.L_52:


//--------------------- .nv.callgraph             --------------------------
	.section	.nv.callgraph,"",@"SHT_CUDA_CALLGRAPH"
	.align	4
	.sectionentsize	8
	.align		4
        /*0000*/ 	.word	0x00000000
	.align		4
        /*0004*/ 	.word	0xffffffff
	.align		4
        /*0008*/ 	.word	0x00000000
	.align		4
        /*000c*/ 	.word	0xfffffffe
	.align		4
        /*0010*/ 	.word	0x00000000
	.align		4
        /*0014*/ 	.word	0xfffffffd
	.align		4
        /*0018*/ 	.word	0x00000000
	.align		4
        /*001c*/ 	.word	0xfffffffc


//--------------------- .nv.constant4             --------------------------
	.section	.nv.constant4,"a",@progbits
	.align	8
	.align		8
.nv.constant4:
        /*0000*/ 	.dword	precalc_xorwow_matrix
	.align		8
        /*0008*/ 	.dword	precalc_xorwow_offset_matrix
	.align		8
        /*0010*/ 	.dword	mrg32k3aM1
	.align		8
        /*0018*/ 	.dword	mrg32k3aM2
	.align		8
        /*0020*/ 	.dword	mrg32k3aM1SubSeq
	.align		8
        /*0028*/ 	.dword	mrg32k3aM2SubSeq
	.align		8
        /*0030*/ 	.dword	mrg32k3aM1Seq
	.align		8
        /*0038*/ 	.dword	mrg32k3aM2Seq


//--------------------- .nv.constant3             --------------------------
	.section	.nv.constant3,"a",@progbits
	.align	8
.nv.constant3:
	.type		__cr_lgamma_table,@object
	.size		__cr_lgamma_table,(.L_8 - __cr_lgamma_table)
__cr_lgamma_table:
        /*0000*/ 	.byte	0x00, 0x00, 0x00, 0x00, 0x00, 0x00, 0x00, 0x00, 0x00, 0x00, 0x00, 0x00, 0x00, 0x00, 0x00, 0x00
        /*0010*/ 	.byte	0xef, 0x39, 0xfa, 0xfe, 0x42, 0x2e, 0xe6, 0x3f, 0x02, 0x20, 0x2a, 0xfa, 0x0b, 0xab, 0xfc, 0x3f
        /*0020*/ 	.byte	0xf9, 0x2c, 0x92, 0x7c, 0xa7, 0x6c, 0x09, 0x40, 0xc9, 0x79, 0x44, 0x3c, 0x64, 0x26, 0x13, 0x40
        /*0030*/ 	.byte	0xca, 0x01, 0xcf, 0x3a, 0x27, 0x51, 0x1a, 0x40, 0x30, 0xcc, 0x2d, 0xf3, 0xe1, 0x0c, 0x21, 0x40
        /*0040*/ 	.byte	0x0d, 0xb7, 0xfc, 0x82, 0x8e, 0x35, 0x25, 0x40
.L_8:


//--------------------- .text._Z16initCurandStatesP17curandStateXORWOWm --------------------------
	.section	.text._Z16initCurandStatesP17curandStateXORWOWm,"ax",@progbits
	.align	128
        .global         _Z16initCurandStatesP17curandStateXORWOWm
        .type           _Z16initCurandStatesP17curandStateXORWOWm,@function
        .size           _Z16initCurandStatesP17curandStateXORWOWm,(.L_x_14 - _Z16initCurandStatesP17curandStateXORWOWm)
        .other          _Z16initCurandStatesP17curandStateXORWOWm,@"STO_CUDA_ENTRY STV_DEFAULT"
_Z16initCurandStatesP17curandStateXORWOWm:
.text._Z16initCurandStatesP17curandStateXORWOWm:
[----:B------:R-:W-:Y:S01]  /*0000*/  LDC R1, c[0x0][0x37c] ;  /* 0x0000df00ff017b82 */ /* 0x000fe20000000800 */
[----:B------:R-:W0:Y:S07]  /*0010*/  S2R R3, SR_TID.X ;  /* 0x0000000000037919 */ /* 0x000e2e0000002100 */
[----:B------:R-:W0:Y:S01]  /*0020*/  S2UR UR4, SR_CTAID.X ;  /* 0x00000000000479c3 */ /* 0x000e220000002500 */
[----:B------:R-:W1:Y:S01]  /*0030*/  LDCU.64 UR6, c[0x0][0x388] ;  /* 0x00007100ff0677ac */ /* 0x000e620008000a00 */
[----:B------:R-:W-:Y:S06]  /*0040*/  BSSY.RECONVERGENT B0, `(.L_x_0) ;  /* 0x00000e7000007945 */ /* 0x000fec0003800200 */
[----:B------:R-:W0:Y:S08]  /*0050*/  LDC R0, c[0x0][0x360] ;  /* 0x0000d800ff007b82 */ /* 0x000e300000000800 */
[----:B------:R-:W2:Y:S01]  /*0060*/  LDC.64 R6, c[0x0][0x380] ;  /* 0x0000e000ff067b82 */ /* 0x000ea20000000a00 */
[----:B0-----:R-:W-:Y:S01]  /*0070*/  IMAD R0, R0, UR4, R3 ;  /* 0x0000000400007c24 */ /* 0x001fe2000f8e0203 */
[----:B------:R-:W0:Y:S04]  /*0080*/  LDCU.64 UR4, c[0x0][0x358] ;  /* 0x00006b00ff0477ac */ /* 0x000e280008000a00 */
[----:B-1----:R-:W-:-:S02]  /*0090*/  IADD3 R2, P0, PT, R0, UR6, RZ ;  /* 0x0000000600027c10 */ /* 0x002fc4000ff1e0ff */
[----:B------:R-:W-:Y:S01]  /*00a0*/  SHF.R.S32.HI R13, RZ, 0x1f, R0 ;  /* 0x0000001fff0d7819 */ /* 0x000fe20000011400 */
[----:B--2---:R-:W-:Y:S01]  /*00b0*/  IMAD.WIDE R6, R0, 0x30, R6 ;  /* 0x0000003000067825 */ /* 0x004fe200078e0206 */
[----:B------:R-:W-:Y:S02]  /*00c0*/  LOP3.LUT R2, R2, 0xaad26b49, RZ, 0x3c, !PT ;  /* 0xaad26b4902027812 */ /* 0x000fe400078e3cff */
[----:B------:R-:W-:Y:S02]  /*00d0*/  IADD3.X R3, PT, PT, R13, UR7, RZ, P0, !PT ;  /* 0x000000070d037c10 */ /* 0x000fe400087fe4ff */
[----:B------:R-:W-:Y:S01]  /*00e0*/  ISETP.NE.AND P0, PT, R0, RZ, PT ;  /* 0x000000ff0000720c */ /* 0x000fe20003f05270 */
[----:B------:R-:W-:Y:S01]  /*00f0*/  IMAD R2, R2, 0x4182bed5, RZ ;  /* 0x4182bed502027824 */ /* 0x000fe200078e02ff */
[----:B------:R-:W-:-:S03]  /*0100*/  LOP3.LUT R3, R3, 0xf7dcefdd, RZ, 0x3c, !PT ;  /* 0xf7dcefdd03037812 */ /* 0x000fc600078e3cff */
[C---:B------:R-:W-:Y:S01]  /*0110*/  VIADD R5, R2.reuse, 0x75bcd15 ;  /* 0x075bcd1502057836 */ /* 0x040fe20000000000 */
[C---:B------:R-:W-:Y:S01]  /*0120*/  LOP3.LUT R8, R2.reuse, 0x159a55e5, RZ, 0x3c, !PT ;  /* 0x159a55e502087812 */ /* 0x040fe200078e3cff */
[----:B------:R-:W-:Y:S02]  /*0130*/  IMAD R3, R3, -0x658354e5, RZ ;  /* 0x9a7cab1b03037824 */ /* 0x000fe400078e02ff */
[C---:B------:R-:W-:Y:S02]  /*0140*/  VIADD R11, R2.reuse, 0x583f19 ;  /* 0x00583f19020b7836 */ /* 0x040fe40000000000 */
[C---:B------:R-:W-:Y:S01]  /*0150*/  VIADD R9, R3.reuse, 0x1f123bb5 ;  /* 0x1f123bb503097836 */ /* 0x040fe20000000000 */
[----:B------:R-:W-:Y:S02]  /*0160*/  IADD3 R4, PT, PT, R2, 0x64f0c9, R3 ;  /* 0x0064f0c902047810 */ /* 0x000fe40007ffe003 */
[----:B------:R-:W-:Y:S02]  /*0170*/  LOP3.LUT R10, R3, 0x5491333, RZ, 0x3c, !PT ;  /* 0x05491333030a7812 */ /* 0x000fe400078e3cff */
[----:B0-----:R0:W-:Y:S04]  /*0180*/  STG.E.64 desc[UR4][R6.64+0x8], R8 ;  /* 0x0000080806007986 */ /* 0x0011e8000c101b04 */
[----:B------:R0:W-:Y:S04]  /*0190*/  STG.E.64 desc[UR4][R6.64], R4 ;  /* 0x0000000406007986 */ /* 0x0001e8000c101b04 */
[----:B------:R0:W-:Y:S01]  /*01a0*/  STG.E.64 desc[UR4][R6.64+0x10], R10 ;  /* 0x0000100a06007986 */ /* 0x0001e2000c101b04 */
[----:B------:R-:W-:Y:S05]  /*01b0*/  @!P0 BRA `(.L_x_1) ;  /* 0x0000000c003c8947 */ /* 0x000fea0003800000 */
[----:B------:R-:W-:-:S07]  /*01c0*/  IMAD.MOV.U32 R12, RZ, RZ, RZ ;  /* 0x000000ffff0c7224 */ /* 0x000fce00078e00ff */
.L_x_7:
[----:B-1----:R-:W-:Y:S01]  /*01d0*/  LOP3.LUT R2, R0, 0x3, RZ, 0xc0, !PT ;  /* 0x0000000300027812 */ /* 0x002fe200078ec0ff */
[----:B------:R-:W-:Y:S03]  /*01e0*/  BSSY.RECONVERGENT B1, `(.L_x_2) ;  /* 0x00000c6000017945 */ /* 0x000fe60003800200 */
[----:B------:R-:W-:-:S04]  /*01f0*/  ISETP.NE.U32.AND P0, PT, R2, RZ, PT ;  /* 0x000000ff0200720c */ /* 0x000fc80003f05070 */
[----:B------:R-:W-:-:S13]  /*0200*/  ISETP.NE.AND.EX P0, PT, RZ, RZ, PT, P0 ;  /* 0x000000ffff00720c */ /* 0x000fda0003f05300 */
[----:B------:R-:W-:Y:S05]  /*0210*/  @!P0 BRA `(.L_x_3) ;  /* 0x0000000c00088947 */ /* 0x000fea0003800000 */
[----:B0-----:R-:W0:Y:S01]  /*0220*/  LDC.64 R8, c[0x4][RZ] ;  /* 0x01000000ff087b82 */ /* 0x001e220000000a00 */
[----:B------:R-:W-:Y:S02]  /*0230*/  IMAD.MOV.U32 R14, RZ, RZ, RZ ;  /* 0x000000ffff0e7224 */ /* 0x000fe400078e00ff */
[----:B0-----:R-:W-:-:S07]  /*0240*/  IMAD.WIDE.U32 R8, R12, 0xc80, R8 ;  /* 0x00000c800c087825 */ /* 0x001fce00078e0008 */
.L_x_6:
[----:B-1----:R-:W-:Y:S01]  /*0250*/  IMAD.MOV.U32 R15, RZ, RZ, RZ ;  /* 0x000000ffff0f7224 */ /* 0x002fe200078e00ff */
[----:B------:R-:W-:Y:S01]  /*0260*/  CS2R R2, SRZ ;  /* 0x0000000000027805 */ /* 0x000fe2000001ff00 */
[----:B------:R-:W-:Y:S01]  /*0270*/  IMAD.MOV.U32 R17, RZ, RZ, RZ ;  /* 0x000000ffff117224 */ /* 0x000fe200078e00ff */
[----:B------:R-:W-:-:S07]  /*0280*/  CS2R R4, SRZ ;  /* 0x0000000000047805 */ /* 0x000fce000001ff00 */
.L_x_5:
[----:B------:R-:W-:-:S05]  /*0290*/  IMAD.WIDE.U32 R10, R17, 0x4, R6 ;  /* 0x00000004110a7825 */ /* 0x000fca00078e0006 */
[----:B------:R0:W5:Y:S01]  /*02a0*/  LDG.E R16, desc[UR4][R10.64+0x4] ;  /* 0x000004040a107981 */ /* 0x000162000c1e1900 */
[----:B------:R-:W-:-:S07]  /*02b0*/  IMAD.MOV.U32 R19, RZ, RZ, RZ ;  /* 0x000000ffff137224 */ /* 0x000fce00078e00ff */
.L_x_4:
[----:B-----5:R-:W-:Y:S01]  /*02c0*/  SHF.R.U32.HI R24, RZ, R19, R16 ;  /* 0x00000013ff187219 */ /* 0x020fe20000011610 */
[----:B0-----:R-:W-:-:S03]  /*02d0*/  IMAD.SHL.U32 R10, R17, 0x20, RZ ;  /* 0x00000020110a7824 */ /* 0x001fc600078e00ff */
[----:B------:R-:W-:Y:S01]  /*02e0*/  LOP3.LUT R11, R24, 0x1, RZ, 0xc0, !PT ;  /* 0x00000001180b7812 */ /* 0x000fe200078ec0ff */
[----:B------:R-:W-:-:S03]  /*02f0*/  IMAD.IADD R10, R10, 0x1, R19 ;  /* 0x000000010a0a7824 */ /* 0x000fc600078e0213 */
[----:B------:R-:W-:Y:S01]  /*0300*/  ISETP.NE.U32.AND P0, PT, R11, 0x1, PT ;  /* 0x000000010b00780c */ /* 0x000fe20003f05070 */
[----:B------:R-:W-:-:S03]  /*0310*/  IMAD R11, R10, 0x5, RZ ;  /* 0x000000050a0b7824 */ /* 0x000fc600078e02ff */
[----:B------:R-:W-:Y:S01]  /*0320*/  R2P PR, R24, 0x7e ;  /* 0x0000007e18007804 */ /* 0x000fe20000000000 */
[----:B------:R-:W-:-:S08]  /*0330*/  IMAD.WIDE.U32 R10, R11, 0x4, R8 ;  /* 0x000000040b0a7825 */ /* 0x000fd000078e0008 */
[----:B------:R-:W2:Y:S04]  /*0340*/  @!P0 LDG.E R18, desc[UR4][R10.64] ;  /* 0x000000040a128981 */ /* 0x000ea8000c1e1900 */
[----:B------:R-:W3:Y:S04]  /*0350*/  @!P0 LDG.E R20, desc[UR4][R10.64+0x10] ;  /* 0x000010040a148981 */ /* 0x000ee8000c1e1900 */
[----:B------:R-:W4:Y:S04]  /*0360*/  @P1 LDG.E R22, desc[UR4][R10.64+0x14] ;  /* 0x000014040a161981 */ /* 0x000f28000c1e1900 */
[----:B------:R-:W4:Y:S04]  /*0370*/  @P2 LDG.E R26, desc[UR4][R10.64+0x28] ;  /* 0x000028040a1a2981 */ /* 0x000f28000c1e1900 */
[----:B------:R-:W4:Y:S04]  /*0380*/  @!P0 LDG.E R21, desc[UR4][R10.64+0x4] ;  /* 0x000004040a158981 */ /* 0x000f28000c1e1900 */
[----:B------:R-:W4:Y:S04]  /*0390*/  @!P0 LDG.E R23, desc[UR4][R10.64+0xc] ;  /* 0x00000c040a178981 */ /* 0x000f28000c1e1900 */
[----:B------:R-:W4:Y:S04]  /*03a0*/  @P1 LDG.E R25, desc[UR4][R10.64+0x18] ;  /* 0x000018040a191981 */ /* 0x000f28000c1e1900 */
[----:B------:R-:W4:Y:S04]  /*03b0*/  @P3 LDG.E R28, desc[UR4][R10.64+0x3c] ;  /* 0x00003c040a1c3981 */ /* 0x000f28000c1e1900 */
[----:B------:R-:W4:Y:S01]  /*03c0*/  @P6 LDG.E R27, desc[UR4][R10.64+0x7c] ;  /* 0x00007c040a1b6981 */ /* 0x000f22000c1e1900 */
[----:B--2---:R-:W-:-:S03]  /*03d0*/  @!P0 LOP3.LUT R15, R15, R18, RZ, 0x3c, !PT ;  /* 0x000000120f0f8212 */ /* 0x004fc600078e3cff */
[----:B------:R-:W2:Y:S01]  /*03e0*/  @!P0 LDG.E R18, desc[UR4][R10.64+0x8] ;  /* 0x000008040a128981 */ /* 0x000ea2000c1e1900 */
[----:B---3--:R-:W-:-:S03]  /*03f0*/  @!P0 LOP3.LUT R3, R3, R20, RZ, 0x3c, !PT ;  /* 0x0000001403038212 */ /* 0x008fc600078e3cff */
[----:B------:R-:W3:Y:S01]  /*0400*/  @P1 LDG.E R20, desc[UR4][R10.64+0x24] ;  /* 0x000024040a141981 */ /* 0x000ee2000c1e1900 */
[----:B----4-:R-:W-:-:S03]  /*0410*/  @P1 LOP3.LUT R15, R15, R22, RZ, 0x3c, !PT ;  /* 0x000000160f0f1212 */ /* 0x010fc600078e3cff */
[----:B------:R-:W4:Y:S01]  /*0420*/  @P2 LDG.E R22, desc[UR4][R10.64+0x38] ;  /* 0x000038040a162981 */ /* 0x000f22000c1e1900 */
[----:B------:R-:W-:-:S03]  /*0430*/  @P2 LOP3.LUT R15, R15, R26, RZ, 0x3c, !PT ;  /* 0x0000001a0f0f2212 */ /* 0x000fc600078e3cff */
[----:B------:R-:W4:Y:S01]  /*0440*/  @P4 LDG.E R26, desc[UR4][R10.64+0x50] ;  /* 0x000050040a1a4981 */ /* 0x000f22000c1e1900 */
[----:B------:R-:W-:-:S03]  /*0450*/  @!P0 LOP3.LUT R4, R4, R21, RZ, 0x3c, !PT ;  /* 0x0000001504048212 */ /* 0x000fc600078e3cff */
[----:B------:R-:W4:Y:S01]  /*0460*/  @P1 LDG.E R21, desc[UR4][R10.64+0x20] ;  /* 0x000020040a151981 */ /* 0x000f22000c1e1900 */
[----:B------:R-:W-:-:S03]  /*0470*/  @!P0 LOP3.LUT R2, R2, R23, RZ, 0x3c, !PT ;  /* 0x0000001702028212 */ /* 0x000fc600078e3cff */
[----:B------:R-:W4:Y:S01]  /*0480*/  @P2 LDG.E R23, desc[UR4][R10.64+0x2c] ;  /* 0x00002c040a172981 */ /* 0x000f22000c1e1900 */
[----:B------:R-:W-:-:S03]  /*0490*/  @P1 LOP3.LUT R4, R4, R25, RZ, 0x3c, !PT ;  /* 0x0000001904041212 */ /* 0x000fc600078e3cff */
[----:B------:R-:W4:Y:S01]  /*04a0*/  @P2 LDG.E R25, desc[UR4][R10.64+0x34] ;  /* 0x000034040a192981 */ /* 0x000f22000c1e1900 */
[----:B--2---:R-:W-:-:S03]  /*04b0*/  @!P0 LOP3.LUT R5, R5, R18, RZ, 0x3c, !PT ;  /* 0x0000001205058212 */ /* 0x004fc600078e3cff */
[----:B------:R-:W2:Y:S01]  /*04c0*/  @P1 LDG.E R18, desc[UR4][R10.64+0x1c] ;  /* 0x00001c040a121981 */ /* 0x000ea2000c1e1900 */
[----:B---3--:R-:W-:-:S03]  /*04d0*/  @P1 LOP3.LUT R3, R3, R20, RZ, 0x3c, !PT ;  /* 0x0000001403031212 */ /* 0x008fc600078e3cff */
[----:B------:R-:W3:Y:S01]  /*04e0*/  @P2 LDG.E R20, desc[UR4][R10.64+0x30] ;  /* 0x000030040a142981 */ /* 0x000ee2000c1e1900 */
[----:B----4-:R-:W-:-:S03]  /*04f0*/  @P2 LOP3.LUT R3, R3, R22, RZ, 0x3c, !PT ;  /* 0x0000001603032212 */ /* 0x010fc600078e3cff */
[----:B------:R-:W4:Y:S01]  /*0500*/  @P3 LDG.E R22, desc[UR4][R10.64+0x4c] ;  /* 0x00004c040a163981 */ /* 0x000f22000c1e1900 */
[----:B------:R-:W-:-:S04]  /*0510*/  @P3 LOP3.LUT R15, R15, R28, RZ, 0x3c, !PT ;  /* 0x0000001c0f0f3212 */ /* 0x000fc800078e3cff */
[----:B------:R-:W-:Y:S02]  /*0520*/  @P4 LOP3.LUT R15, R15, R26, RZ, 0x3c, !PT ;  /* 0x0000001a0f0f4212 */ /* 0x000fe400078e3cff */
[----:B------:R-:W-:Y:S01]  /*0530*/  @P1 LOP3.LUT R2, R2, R21, RZ, 0x3c, !PT ;  /* 0x0000001502021212 */ /* 0x000fe200078e3cff */
[----:B------:R-:W4:Y:S04]  /*0540*/  @P5 LDG.E R26, desc[UR4][R10.64+0x64] ;  /* 0x000064040a1a5981 */ /* 0x000f28000c1e1900 */
[----:B------:R-:W4:Y:S01]  /*0550*/  @P3 LDG.E R21, desc[UR4][R10.64+0x40] ;  /* 0x000040040a153981 */ /* 0x000f22000c1e1900 */
[----:B------:R-:W-:Y:S02]  /*0560*/  @P2 LOP3.LUT R4, R4, R23, RZ, 0x3c, !PT ;  /* 0x0000001704042212 */ /* 0x000fe400078e3cff */
[----:B------:R-:W-:Y:S01]  /*0570*/  @P2 LOP3.LUT R2, R2, R25, RZ, 0x3c, !PT ;  /* 0x0000001902022212 */ /* 0x000fe200078e3cff */
[----:B------:R-:W4:Y:S04]  /*0580*/  @P3 LDG.E R23, desc[UR4][R10.64+0x48] ;  /* 0x000048040a173981 */ /* 0x000f28000c1e1900 */
[----:B------:R-:W4:Y:S01]  /*0590*/  @P4 LDG.E R25, desc[UR4][R10.64+0x54] ;  /* 0x000054040a194981 */ /* 0x000f22000c1e1900 */
[----:B--2---:R-:W-:-:S03]  /*05a0*/  @P1 LOP3.LUT R5, R5, R18, RZ, 0x3c, !PT ;  /* 0x0000001205051212 */ /* 0x004fc600078e3cff */
[----:B------:R-:W2:Y:S01]  /*05b0*/  @P3 LDG.E R18, desc[UR4][R10.64+0x44] ;  /* 0x000044040a123981 */ /* 0x000ea2000c1e1900 */
[----:B---3--:R-:W-:-:S03]  /*05c0*/  @P2 LOP3.LUT R5, R5, R20, RZ, 0x3c, !PT ;  /* 0x0000001405052212 */ /* 0x008fc600078e3cff */
[----:B------:R-:W3:Y:S01]  /*05d0*/  @P4 LDG.E R20, desc[UR4][R10.64+0x58] ;  /* 0x000058040a144981 */ /* 0x000ee2000c1e1900 */
[----:B----4-:R-:W-:-:S03]  /*05e0*/  @P3 LOP3.LUT R3, R3, R22, RZ, 0x3c, !PT ;  /* 0x0000001603033212 */ /* 0x010fc600078e3cff */
[----:B------:R-:W4:Y:S01]  /*05f0*/  @P4 LDG.E R22, desc[UR4][R10.64+0x60] ;  /* 0x000060040a164981 */ /* 0x000f22000c1e1900 */
[----:B------:R-:W-:Y:S02]  /*0600*/  LOP3.LUT P0, RZ, R24, 0x80, RZ, 0xc0, !PT ;  /* 0x0000008018ff7812 */ /* 0x000fe4000780c0ff */
[----:B------:R-:W-:Y:S02]  /*0610*/  @P5 LOP3.LUT R15, R15, R26, RZ, 0x3c, !PT ;  /* 0x0000001a0f0f5212 */ /* 0x000fe400078e3cff */
[----:B------:R-:W4:Y:S01]  /*0620*/  @P6 LDG.E R26, desc[UR4][R10.64+0x78] ;  /* 0x000078040a1a6981 */ /* 0x000f22000c1e1900 */
[----:B------:R-:W-:-:S03]  /*0630*/  @P3 LOP3.LUT R4, R4, R21, RZ, 0x3c, !PT ;  /* 0x0000001504043212 */ /* 0x000fc600078e3cff */
[----:B------:R-:W4:Y:S01]  /*0640*/  @P4 LDG.E R21, desc[UR4][R10.64+0x5c] ;  /* 0x00005c040a154981 */ /* 0x000f22000c1e1900 */
[----:B------:R-:W-:-:S03]  /*0650*/  @P3 LOP3.LUT R2, R2, R23, RZ, 0x3c, !PT ;  /* 0x0000001702023212 */ /* 0x000fc600078e3cff */
[----:B------:R-:W4:Y:S01]  /*0660*/  @P5 LDG.E R23, desc[UR4][R10.64+0x68] ;  /* 0x000068040a175981 */ /* 0x000f22000c1e1900 */
[----:B------:R-:W-:-:S03]  /*0670*/  @P4 LOP3.LUT R4, R4, R25, RZ, 0x3c, !PT ;  /* 0x0000001904044212 */ /* 0x000fc600078e3cff */
[----:B------:R-:W4:Y:S01]  /*0680*/  @P5 LDG.E R25, desc[UR4][R10.64+0x70] ;  /* 0x000070040a195981 */ /* 0x000f22000c1e1900 */
[----:B--2---:R-:W-:-:S03]  /*0690*/  @P3 LOP3.LUT R5, R5, R18, RZ, 0x3c, !PT ;  /* 0x0000001205053212 */ /* 0x004fc600078e3cff */
[----:B------:R-:W2:Y:S01]  /*06a0*/  @P5 LDG.E R18, desc[UR4][R10.64+0x6c] ;  /* 0x00006c040a125981 */ /* 0x000ea2000c1e1900 */
[----:B---3--:R-:W-:-:S03]  /*06b0*/  @P4 LOP3.LUT R5, R5, R20, RZ, 0x3c, !PT ;  /* 0x0000001405054212 */ /* 0x008fc600078e3cff */
[----:B------:R-:W3:Y:S01]  /*06c0*/  @P5 LDG.E R20, desc[UR4][R10.64+0x74] ;  /* 0x000074040a145981 */ /* 0x000ee2000c1e1900 */
[----:B----4-:R-:W-:-:S03]  /*06d0*/  @P4 LOP3.LUT R3, R3, R22, RZ, 0x3c, !PT ;  /* 0x0000001603034212 */ /* 0x010fc600078e3cff */
[----:B------:R-:W4:Y:S01]  /*06e0*/  @P0 LDG.E R22, desc[UR4][R10.64+0x8c] ;  /* 0x00008c040a160981 */ /* 0x000f22000c1e1900 */
[----:B------:R-:W-:-:S03]  /*06f0*/  @P6 LOP3.LUT R15, R15, R26, RZ, 0x3c, !PT ;  /* 0x0000001a0f0f6212 */ /* 0x000fc600078e3cff */
        /* <DEDUP_REMOVED lines=13> */
[----:B------:R-:W-:Y:S02]  /*07d0*/  @P6 LOP3.LUT R4, R4, R27, RZ, 0x3c, !PT ;  /* 0x0000001b04046212 */ /* 0x000fe400078e3cff */
[----:B------:R-:W-:Y:S02]  /*07e0*/  @P6 LOP3.LUT R2, R2, R21, RZ, 0x3c, !PT ;  /* 0x0000001502026212 */ /* 0x000fe400078e3cff */
[----:B------:R-:W-:Y:S02]  /*07f0*/  @P0 LOP3.LUT R4, R4, R23, RZ, 0x3c, !PT ;  /* 0x0000001704040212 */ /* 0x000fe400078e3cff */
[----:B------:R-:W-:Y:S02]  /*0800*/  @P0 LOP3.LUT R2, R2, R25, RZ, 0x3c, !PT ;  /* 0x0000001902020212 */ /* 0x000fe400078e3cff */
[----:B--2---:R-:W-:Y:S02]  /*0810*/  @P6 LOP3.LUT R5, R5, R18, RZ, 0x3c, !PT ;  /* 0x0000001205056212 */ /* 0x004fe400078e3cff */
[----:B---3--:R-:W-:-:S02]  /*0820*/  @P6 LOP3.LUT R3, R3, R20, RZ, 0x3c, !PT ;  /* 0x0000001403036212 */ /* 0x008fc400078e3cff */
[----:B----4-:R-:W-:Y:S02]  /*0830*/  @P0 LOP3.LUT R5, R5, R22, RZ, 0x3c, !PT ;  /* 0x0000001605050212 */ /* 0x010fe400078e3cff */
[----:B------:R-:W-:Y:S02]  /*0840*/  @P0 LOP3.LUT R3, R3, R26, RZ, 0x3c, !PT ;  /* 0x0000001a03030212 */ /* 0x000fe400078e3cff */
[----:B------:R-:W-:-:S13]  /*0850*/  R2P PR, R24.B1, 0x7f ;  /* 0x0000007f18007804 */ /* 0x000fda0000001000 */
[----:B------:R-:W2:Y:S04]  /*0860*/  @P0 LDG.E R18, desc[UR4][R10.64+0xa0] ;  /* 0x0000a0040a120981 */ /* 0x000ea8000c1e1900 */
[----:B------:R-:W3:Y:S04]  /*0870*/  @P1 LDG.E R22, desc[UR4][R10.64+0xb4] ;  /* 0x0000b4040a161981 */ /* 0x000ee8000c1e1900 */
[----:B------:R-:W4:Y:S04]  /*0880*/  @P2 LDG.E R26, desc[UR4][R10.64+0xc8] ;  /* 0x0000c8040a1a2981 */ /* 0x000f28000c1e1900 */
[----:B------:R-:W4:Y:S04]  /*0890*/  @P3 LDG.E R28, desc[UR4][R10.64+0xdc] ;  /* 0x0000dc040a1c3981 */ /* 0x000f28000c1e1900 */
[----:B------:R-:W4:Y:S04]  /*08a0*/  @P0 LDG.E R23, desc[UR4][R10.64+0xa4] ;  /* 0x0000a4040a170981 */ /* 0x000f28000c1e1900 */
[----:B------:R-:W4:Y:S04]  /*08b0*/  @P0 LDG.E R20, desc[UR4][R10.64+0xa8] ;  /* 0x0000a8040a140981 */ /* 0x000f28000c1e1900 */
[----:B------:R-:W4:Y:S04]  /*08c0*/  @P4 LDG.E R25, desc[UR4][R10.64+0xf0] ;  /* 0x0000f0040a194981 */ /* 0x000f28000c1e1900 */
        /* <DEDUP_REMOVED lines=21> */
[----:B------:R-:W-:Y:S02]  /*0a20*/  LOP3.LUT P0, RZ, R24, 0x8000, RZ, 0xc0, !PT ;  /* 0x0000800018ff7812 */ /* 0x000fe4000780c0ff */
[----:B----4-:R-:W-:Y:S01]  /*0a30*/  @P5 LOP3.LUT R15, R15, R26, RZ, 0x3c, !PT ;  /* 0x0000001a0f0f5212 */ /* 0x010fe200078e3cff */
[----:B------:R-:W4:Y:S04]  /*0a40*/  @P3 LDG.E R24, desc[UR4][R10.64+0xe4] ;  /* 0x0000e4040a183981 */ /* 0x000f28000c1e1900 */
[----:B------:R-:W2:Y:S01]  /*0a50*/  @P6 LDG.E R26, desc[UR4][R10.64+0x118] ;  /* 0x000118040a1a6981 */ /* 0x000ea2000c1e1900 */
        /* <DEDUP_REMOVED lines=8> */
[----:B---3--:R-:W-:-:S03]  /*0ae0*/  @P2 LOP3.LUT R3, R3, R22, RZ, 0x3c, !PT ;  /* 0x0000001603032212 */ /* 0x008fc600078e3cff */
[----:B------:R-:W3:Y:S01]  /*0af0*/  @P4 LDG.E R22, desc[UR4][R10.64+0x100] ;  /* 0x000100040a164981 */ /* 0x000ee2000c1e1900 */
[----:B--2---:R-:W-:-:S03]  /*0b00*/  @P6 LOP3.LUT R15, R15, R26, RZ, 0x3c, !PT ;  /* 0x0000001a0f0f6212 */ /* 0x004fc600078e3cff */
[----:B------:R-:W2:Y:S01]  /*0b10*/  @P0 LDG.E R26, desc[UR4][R10.64+0x12c] ;  /* 0x00012c040a1a0981 */ /* 0x000ea2000c1e1900 */
[----:B----4-:R-:W-:-:S03]  /*0b20*/  @P2 LOP3.LUT R2, R2, R23, RZ, 0x3c, !PT ;  /* 0x0000001702022212 */ /* 0x010fc600078e3cff */
[----:B------:R-:W4:Y:S01]  /*0b30*/  @P4 LDG.E R23, desc[UR4][R10.64+0xfc] ;  /* 0x0000fc040a174981 */ /* 0x000f22000c1e1900 */
[----:B------:R-:W-:-:S03]  /*0b40*/  @P2 LOP3.LUT R5, R5, R20, RZ, 0x3c, !PT ;  /* 0x0000001405052212 */ /* 0x000fc600078e3cff */
[----:B------:R-:W4:Y:S01]  /*0b50*/  @P4 LDG.E R20, desc[UR4][R10.64+0xf8] ;  /* 0x0000f8040a144981 */ /* 0x000f22000c1e1900 */
[----:B------:R-:W-:Y:S02]  /*0b60*/  @P3 LOP3.LUT R2, R2, R27, RZ, 0x3c, !PT ;  /* 0x0000001b02023212 */ /* 0x000fe400078e3cff */
[----:B------:R-:W-:Y:S01]  /*0b70*/  @P3 LOP3.LUT R4, R4, R25, RZ, 0x3c, !PT ;  /* 0x0000001904043212 */ /* 0x000fe200078e3cff */
[----:B------:R-:W4:Y:S01]  /*0b80*/  @P5 LDG.E R27, desc[UR4][R10.64+0x110] ;  /* 0x000110040a1b5981 */ /* 0x000f22000c1e1900 */
[----:B------:R-:W-:-:S03]  /*0b90*/  @P3 LOP3.LUT R5, R5, R24, RZ, 0x3c, !PT ;  /* 0x0000001805053212 */ /* 0x000fc600078e3cff */
[----:B------:R-:W4:Y:S04]  /*0ba0*/  @P5 LDG.E R25, desc[UR4][R10.64+0x108] ;  /* 0x000108040a195981 */ /* 0x000f28000c1e1900 */
        /* <DEDUP_REMOVED lines=19> */
[----:B------:R-:W-:-:S05]  /*0ce0*/  VIADD R19, R19, 0x10 ;  /* 0x0000001013137836 */ /* 0x000fca0000000000 */
[----:B------:R-:W-:Y:S02]  /*0cf0*/  ISETP.NE.AND P1, PT, R19, 0x20, PT ;  /* 0x000000201300780c */ /* 0x000fe40003f25270 */
[----:B------:R-:W-:Y:S02]  /*0d00*/  @P5 LOP3.LUT R3, R3, R18, RZ, 0x3c, !PT ;  /* 0x0000001203035212 */ /* 0x000fe400078e3cff */
[----:B------:R-:W-:Y:S02]  /*0d10*/  @P6 LOP3.LUT R4, R4, R21, RZ, 0x3c, !PT ;  /* 0x0000001504046212 */ /* 0x000fe400078e3cff */
[----:B---3--:R-:W-:-:S04]  /*0d20*/  @P6 LOP3.LUT R3, R3, R22, RZ, 0x3c, !PT ;  /* 0x0000001603036212 */ /* 0x008fc800078e3cff */
[----:B--2---:R-:W-:Y:S02]  /*0d30*/  @P0 LOP3.LUT R3, R3, R26, RZ, 0x3c, !PT ;  /* 0x0000001a03030212 */ /* 0x004fe400078e3cff */
[----:B----4-:R-:W-:Y:S02]  /*0d40*/  @P6 LOP3.LUT R2, R2, R23, RZ, 0x3c, !PT ;  /* 0x0000001702026212 */ /* 0x010fe400078e3cff */
[----:B------:R-:W-:Y:S02]  /*0d50*/  @P6 LOP3.LUT R5, R5, R20, RZ, 0x3c, !PT ;  /* 0x0000001405056212 */ /* 0x000fe400078e3cff */
[----:B------:R-:W-:Y:S02]  /*0d60*/  @P0 LOP3.LUT R2, R2, R27, RZ, 0x3c, !PT ;  /* 0x0000001b02020212 */ /* 0x000fe400078e3cff */
[----:B------:R-:W-:Y:S02]  /*0d70*/  @P0 LOP3.LUT R4, R4, R25, RZ, 0x3c, !PT ;  /* 0x0000001904040212 */ /* 0x000fe400078e3cff */
[----:B------:R-:W-:Y:S01]  /*0d80*/  @P0 LOP3.LUT R5, R5, R24, RZ, 0x3c, !PT ;  /* 0x0000001805050212 */ /* 0x000fe200078e3cff */
[----:B------:R-:W-:Y:S06]  /*0d90*/  @P1 BRA `(.L_x_4) ;  /* 0xfffffff400481947 */ /* 0x000fec000383ffff */
[----:B------:R-:W-:-:S05]  /*0da0*/  VIADD R17, R17, 0x1 ;  /* 0x0000000111117836 */ /* 0x000fca0000000000 */
[----:B------:R-:W-:-:S13]  /*0db0*/  ISETP.NE.AND P0, PT, R17, 0x5, PT ;  /* 0x000000051100780c */ /* 0x000fda0003f05270 */
[----:B------:R-:W-:Y:S05]  /*0dc0*/  @P0 BRA `(.L_x_5) ;  /* 0xfffffff400300947 */ /* 0x000fea000383ffff */
[----:B------:R1:W-:Y:S01]  /*0dd0*/  STG.E.64 desc[UR4][R6.64+0x8], R4 ;  /* 0x0000080406007986 */ /* 0x0003e2000c101b04 */
[----:B------:R-:W-:Y:S01]  /*0de0*/  VIADD R14, R14, 0x1 ;  /* 0x000000010e0e7836 */ /* 0x000fe20000000000 */
[----:B------:R-:W-:Y:S02]  /*0df0*/  LOP3.LUT R11, R0, 0x3, RZ, 0xc0, !PT ;  /* 0x00000003000b7812 */ /* 0x000fe400078ec0ff */
[----:B------:R1:W-:Y:S02]  /*0e00*/  STG.E.64 desc[UR4][R6.64+0x10], R2 ;  /* 0x0000100206007986 */ /* 0x0003e4000c101b04 */
[----:B------:R-:W-:Y:S02]  /*0e10*/  ISETP.GE.U32.AND P0, PT, R14, R11, PT ;  /* 0x0000000b0e00720c */ /* 0x000fe40003f06070 */
[----:B------:R1:W-:Y:S11]  /*0e20*/  STG.E desc[UR4][R6.64+0x4], R15 ;  /* 0x0000040f06007986 */ /* 0x0003f6000c101904 */
[----:B------:R-:W-:Y:S05]  /*0e30*/  @!P0 BRA `(.L_x_6) ;  /* 0xfffffff400048947 */ /* 0x000fea000383ffff */
.L_x_3:
[----:B------:R-:W-:Y:S05]  /*0e40*/  BSYNC.RECONVERGENT B1 ;  /* 0x0000000000017941 */ /* 0x000fea0003800200 */
.L_x_2:
[----:B------:R-:W-:Y:S01]  /*0e50*/  ISETP.GT.U32.AND P0, PT, R0, 0x3, PT ;  /* 0x000000030000780c */ /* 0x000fe20003f04070 */
[----:B------:R-:W-:Y:S01]  /*0e60*/  VIADD R12, R12, 0x1 ;  /* 0x000000010c0c7836 */ /* 0x000fe20000000000 */
[--C-:B------:R-:W-:Y:S02]  /*0e70*/  SHF.R.U64 R0, R0, 0x2, R13.reuse ;  /* 0x0000000200007819 */ /* 0x100fe4000000120d */
[----:B------:R-:W-:Y:S02]  /*0e80*/  ISETP.GT.U32.AND.EX P0, PT, R13, RZ, PT, P0 ;  /* 0x000000ff0d00720c */ /* 0x000fe40003f04100 */
[----:B------:R-:W-:-:S11]  /*0e90*/  SHF.R.U32.HI R13, RZ, 0x2, R13 ;  /* 0x00000002ff0d7819 */ /* 0x000fd6000001160d */
[----:B------:R-:W-:Y:S05]  /*0ea0*/  @P0 BRA `(.L_x_7) ;  /* 0xfffffff000c80947 */ /* 0x000fea000383ffff */
.L_x_1:
[----:B------:R-:W-:Y:S05]  /*0eb0*/  BSYNC.RECONVERGENT B0 ;  /* 0x0000000000007941 */ /* 0x000fea0003800200 */
.L_x_0:
[----:B------:R-:W-:Y:S04]  /*0ec0*/  STG.E.64 desc[UR4][R6.64+0x18], RZ ;  /* 0x000018ff06007986 */ /* 0x000fe8000c101b04 */
[----:B------:R-:W-:Y:S04]  /*0ed0*/  STG.E desc[UR4][R6.64+0x20], RZ ;  /* 0x000020ff06007986 */ /* 0x000fe8000c101904 */
[----:B------:R-:W-:Y:S01]  /*0ee0*/  STG.E.64 desc[UR4][R6.64+0x28], RZ ;  /* 0x000028ff06007986 */ /* 0x000fe2000c101b04 */
[----:B------:R-:W-:Y:S05]  /*0ef0*/  EXIT ;  /* 0x000000000000794d */ /* 0x000fea0003800000 */
.L_x_8:
[----:B------:R-:W-:-:S00]  /*0f00*/  BRA `(.L_x_8) ;  /* 0xfffffffc00fc7947 */ /* 0x000fc0000383ffff */
[----:B------:R-:W-:-:S00]  /*0f10*/  NOP ;  /* 0x0000000000007918 */ /* 0x000fc00000000000 */
        /* <DEDUP_REMOVED lines=14> */
.L_x_14:


//--------------------- .text._Z8simulateP5EulerPiPfP17curandStateXORWOW --------------------------
	.section	.text._Z8simulateP5EulerPiPfP17curandStateXORWOW,"ax",@progbits
	.align	128
        .global         _Z8simulateP5EulerPiPfP17curandStateXORWOW
        .type           _Z8simulateP5EulerPiPfP17curandStateXORWOW,@function
        .size           _Z8simulateP5EulerPiPfP17curandStateXORWOW,(.L_x_15 - _Z8simulateP5EulerPiPfP17curandStateXORWOW)
        .other          _Z8simulateP5EulerPiPfP17curandStateXORWOW,@"STO_CUDA_ENTRY STV_DEFAULT"
_Z8simulateP5EulerPiPfP17curandStateXORWOW:
.text._Z8simulateP5EulerPiPfP17curandStateXORWOW:
[----:B------:R-:W-:Y:S01]  /*0000*/  LDC R1, c[0x0][0x37c] ;  /* 0x0000df00ff017b82 */ /* 0x000fe20000000800 */
[----:B------:R-:W0:Y:S07]  /*0010*/  S2R R7, SR_TID.X ;  /* 0x0000000000077919 */ /* 0x000e2e0000002100 */
[----:B------:R-:W0:Y:S01]  /*0020*/  S2UR UR6, SR_CTAID.X ;  /* 0x00000000000679c3 */ /* 0x000e220000002500 */
[----:B------:R-:W-:Y:S01]  /*0030*/  BSSY.RECONVERGENT B0, `(.L_x_9) ;  /* 0x000002d000007945 */ /* 0x000fe20003800200 */
[----:B------:R-:W-:Y:S01]  /*0040*/  IMAD.MOV.U32 R0, RZ, RZ, RZ ;  /* 0x000000ffff007224 */ /* 0x000fe200078e00ff */
[----:B------:R-:W1:Y:S05]  /*0050*/  LDCU.64 UR4, c[0x0][0x358] ;  /* 0x00006b00ff0477ac */ /* 0x000e6a0008000a00 */
[----:B------:R-:W0:Y:S08]  /*0060*/  LDC R6, c[0x0][0x360] ;  /* 0x0000d800ff067b82 */ /* 0x000e300000000800 */
[----:B------:R-:W2:Y:S08]  /*0070*/  LDC.64 R4, c[0x0][0x398] ;  /* 0x0000e600ff047b82 */ /* 0x000eb00000000a00 */
[----:B------:R-:W3:Y:S01]  /*0080*/  LDC.64 R2, c[0x0][0x380] ;  /* 0x0000e000ff027b82 */ /* 0x000ee20000000a00 */
[----:B0-----:R-:W-:-:S02]  /*0090*/  IMAD R6, R6, UR6, R7 ;  /* 0x0000000606067c24 */ /* 0x001fc4000f8e0207 */
[----:B------:R-:W-:Y:S02]  /*00a0*/  IMAD.MOV.U32 R7, RZ, RZ, RZ ;  /* 0x000000ffff077224 */ /* 0x000fe400078e00ff */
[----:B-12---:R-:W-:-:S07]  /*00b0*/  IMAD.WIDE R4, R6, 0x30, R4 ;  /* 0x0000003006047825 */ /* 0x006fce00078e0204 */
.L_x_12:
[----:B---3--:R-:W2:Y:S04]  /*00c0*/  LDG.E R8, desc[UR4][R2.64+0x14] ;  /* 0x0000140402087981 */ /* 0x008ea8000c1e1900 */
[----:B------:R-:W2:Y:S02]  /*00d0*/  LDG.E R9, desc[UR4][R2.64+0x2c] ;  /* 0x00002c0402097981 */ /* 0x000ea4000c1e1900 */
[-C--:B--2---:R-:W-:Y:S02]  /*00e0*/  FSETP.GEU.AND P0, PT, R8, R9.reuse, PT ;  /* 0x000000090800720b */ /* 0x084fe40003f0e000 */
[----:B------:R-:W2:Y:S02]  /*00f0*/  LDG.E R8, desc[UR4][R2.64+0x1c] ;  /* 0x00001c0402087981 */ /* 0x000ea4000c1e1900 */
[----:B------:R-:W-:-:S13]  /*0100*/  FSETP.LTU.OR P0, PT, R7, R9, P0 ;  /* 0x000000090700720b */ /* 0x000fda0000709400 */
[----:B------:R-:W3:Y:S01]  /*0110*/  @!P0 LDG.E R9, desc[UR4][R2.64+0x34] ;  /* 0x0000340402098981 */ /* 0x000ee2000c1e1900 */
[----:B------:R-:W-:Y:S01]  /*0120*/  BSSY.RECONVERGENT B1, `(.L_x_10) ;  /* 0x000001a000017945 */ /* 0x000fe20003800200 */
[----:B--2---:R-:W-:Y:S02]  /*0130*/  ISETP.NE.AND P1, PT, R8, RZ, PT ;  /* 0x000000ff0800720c */ /* 0x004fe40003f25270 */
[----:B---3--:R-:W-:-:S13]  /*0140*/  @!P0 ISETP.NE.AND P1, PT, R9, RZ, PT ;  /* 0x000000ff0900820c */ /* 0x008fda0003f25270 */
[----:B0-----:R-:W-:Y:S05]  /*0150*/  @P1 BRA `(.L_x_11) ;  /* 0x0000000000581947 */ /* 0x001fea0003800000 */
[----:B------:R-:W2:Y:S04]  /*0160*/  LDG.E.64 R12, desc[UR4][R4.64] ;  /* 0x00000004040c7981 */ /* 0x000ea8000c1e1b00 */
[----:B------:R-:W3:Y:S04]  /*0170*/  LDG.E.64 R8, desc[UR4][R4.64+0x10] ;  /* 0x0000100404087981 */ /* 0x000ee8000c1e1b00 */
[----:B------:R-:W4:Y:S01]  /*0180*/  LDG.E.64 R14, desc[UR4][R4.64+0x8] ;  /* 0x00000804040e7981 */ /* 0x000f22000c1e1b00 */
[----:B--2---:R-:W-:Y:S01]  /*0190*/  SHF.R.U32.HI R10, RZ, 0x2, R13 ;  /* 0x00000002ff0a7819 */ /* 0x004fe2000001160d */
[----:B------:R-:W-:-:S03]  /*01a0*/  VIADD R12, R12, 0x587c5 ;  /* 0x000587c50c0c7836 */ /* 0x000fc60000000000 */
[----:B------:R-:W-:Y:S02]  /*01b0*/  LOP3.LUT R13, R10, R13, RZ, 0x3c, !PT ;  /* 0x0000000d0a0d7212 */ /* 0x000fe400078e3cff */
[----:B---3--:R-:W-:Y:S02]  /*01c0*/  SHF.L.U32 R16, R9, 0x4, RZ ;  /* 0x0000000409107819 */ /* 0x008fe400000006ff */
[----:B----4-:R-:W-:Y:S01]  /*01d0*/  MOV R10, R15 ;  /* 0x0000000f000a7202 */ /* 0x010fe20000000f00 */
[----:B------:R-:W-:-:S05]  /*01e0*/  IMAD.SHL.U32 R11, R13, 0x2, RZ ;  /* 0x000000020d0b7824 */ /* 0x000fca00078e00ff */
[----:B------:R-:W-:Y:S01]  /*01f0*/  LOP3.LUT R16, R13, R11, R16, 0x96, !PT ;  /* 0x0000000b0d107212 */ /* 0x000fe200078e9610 */
[----:B------:R-:W-:Y:S01]  /*0200*/  IMAD.MOV.U32 R13, RZ, RZ, R14 ;  /* 0x000000ffff0d7224 */ /* 0x000fe200078e000e */
[----:B------:R-:W-:Y:S02]  /*0210*/  MOV R11, R8 ;  /* 0x00000008000b7202 */ /* 0x000fe40000000f00 */
[-C--:B------:R-:W-:Y:S02]  /*0220*/  LOP3.LUT R15, R16, R9.reuse, RZ, 0x3c, !PT ;  /* 0x00000009100f7212 */ /* 0x080fe400078e3cff */
[----:B------:R-:W-:Y:S01]  /*0230*/  MOV R14, R9 ;  /* 0x00000009000e7202 */ /* 0x000fe20000000f00 */
[----:B------:R0:W-:Y:S01]  /*0240*/  STG.E.64 desc[UR4][R4.64+0x8], R10 ;  /* 0x0000080a04007986 */ /* 0x0001e2000c101b04 */
[----:B------:R-:W-:Y:S02]  /*0250*/  HFMA2 R9, -RZ, RZ, 0.1171875, 0 ;  /* 0x2f800000ff097431 */ /* 0x000fe400000001ff */
[----:B------:R-:W-:Y:S01]  /*0260*/  IMAD.IADD R8, R15, 0x1, R12 ;  /* 0x000000010f087824 */ /* 0x000fe200078e020c */
[----:B------:R0:W-:Y:S04]  /*0270*/  STG.E.64 desc[UR4][R4.64], R12 ;  /* 0x0000000c04007986 */ /* 0x0001e8000c101b04 */
[----:B------:R-:W-:Y:S01]  /*0280*/  I2FP.F32.U32 R8, R8 ;  /* 0x0000000800087245 */ /* 0x000fe20000201000 */
[----:B------:R0:W-:Y:S04]  /*0290*/  STG.E.64 desc[UR4][R4.64+0x10], R14 ;  /* 0x0000100e04007986 */ /* 0x0001e8000c101b04 */
[----:B------:R-:W-:-:S04]  /*02a0*/  FFMA R8, R8, R9, 1.1641532182693481445e-10 ;  /* 0x2f00000008087423 */ /* 0x000fc80000000009 */
[----:B------:R-:W-:-:S07]  /*02b0*/  FADD R7, R7, R8 ;  /* 0x0000000807077221 */ /* 0x000fce0000000000 */
.L_x_11:
[----:B------:R-:W-:Y:S05]  /*02c0*/  BSYNC.RECONVERGENT B1 ;  /* 0x0000000000017941 */ /* 0x000fea0003800200 */
.L_x_10:
[----:B------:R-:W-:Y:S01]  /*02d0*/  FSETP.GE.AND P0, PT, R7, 1, PT ;  /* 0x3f8000000700780b */ /* 0x000fe20003f06000 */
[----:B------:R-:W-:-:S12]  /*02e0*/  VIADD R0, R0, 0x1 ;  /* 0x0000000100007836 */ /* 0x000fd80000000000 */
[----:B------:R-:W-:Y:S05]  /*02f0*/  @!P0 BRA `(.L_x_12) ;  /* 0xfffffffc00708947 */ /* 0x000fea000383ffff */
[----:B------:R-:W-:Y:S05]  /*0300*/  BSYNC.RECONVERGENT B0 ;  /* 0x0000000000007941 */ /* 0x000fea0003800200 */
.L_x_9:
[----:B------:R-:W1:Y:S08]  /*0310*/  LDC.64 R2, c[0x0][0x388] ;  /* 0x0000e200ff027b82 */ /* 0x000e700000000a00 */
[----:B0-----:R-:W0:Y:S01]  /*0320*/  LDC.64 R4, c[0x0][0x390] ;  /* 0x0000e400ff047b82 */ /* 0x001e220000000a00 */
[----:B-1----:R-:W-:-:S05]  /*0330*/  IMAD.WIDE R2, R6, 0x4, R2 ;  /* 0x0000000406027825 */ /* 0x002fca00078e0202 */
[----:B------:R-:W2:Y:S02]  /*0340*/  LDG.E R7, desc[UR4][R2.64] ;  /* 0x0000000402077981 */ /* 0x000ea4000c1e1900 */
[----:B--2---:R-:W-:Y:S01]  /*0350*/  IADD3 R9, PT, PT, R7, 0x1, RZ ;  /* 0x0000000107097810 */ /* 0x004fe20007ffe0ff */
[----:B0-----:R-:W-:-:S04]  /*0360*/  IMAD.WIDE R6, R6, 0x4, R4 ;  /* 0x0000000406067825 */ /* 0x001fc800078e0204 */
[----:B------:R-:W-:Y:S04]  /*0370*/  STG.E desc[UR4][R2.64], R9 ;  /* 0x0000000902007986 */ /* 0x000fe8000c101904 */
[----:B------:R-:W2:Y:S01]  /*0380*/  LDG.E R5, desc[UR4][R6.64] ;  /* 0x0000000406057981 */ /* 0x000ea2000c1e1900 */
[----:B------:R-:W-:-:S05]  /*0390*/  I2FP.F32.U32 R0, R0 ;  /* 0x0000000000007245 */ /* 0x000fca0000201000 */
[----:B--2---:R-:W-:-:S05]  /*03a0*/  FADD R5, R0, R5 ;  /* 0x0000000500057221 */ /* 0x004fca0000000000 */
[----:B------:R-:W-:Y:S01]  /*03b0*/  STG.E desc[UR4][R6.64], R5 ;  /* 0x0000000506007986 */ /* 0x000fe2000c101904 */
[----:B------:R-:W-:Y:S05]  /*03c0*/  EXIT ;  /* 0x000000000000794d */ /* 0x000fea0003800000 */
.L_x_13:
        /* <DEDUP_REMOVED lines=11> */
.L_x_15:


//--------------------- .nv.global.init           --------------------------
	.section	.nv.global.init,"aw",@progbits
	.align	4
.nv.global.init:
	.type		mrg32k3aM1SubSeq,@object
	.size		mrg32k3aM1SubSeq,(mrg32k3aM2SubSeq - mrg32k3aM1SubSeq)
mrg32k3aM1SubSeq:
        /*0000*/ 	.byte	0x0b, 0xcc, 0xee, 0x04, 0x73, 0x29, 0x8b, 0x6f, 0xf6, 0x53, 0x03, 0xf6, 0x23, 0xf6, 0xea, 0xda
        /* <DEDUP_REMOVED lines=125> */
	.type		mrg32k3aM2SubSeq,@object
	.size		mrg32k3aM2SubSeq,(mrg32k3aM1 - mrg32k3aM2SubSeq)
mrg32k3aM2SubSeq:
        /* <DEDUP_REMOVED lines=126> */
	.type		mrg32k3aM1,@object
	.size		mrg32k3aM1,(mrg32k3aM1Seq - mrg32k3aM1)
mrg32k3aM1:
        /* <DEDUP_REMOVED lines=144> */
	.type		mrg32k3aM1Seq,@object
	.size		mrg32k3aM1Seq,(mrg32k3aM2 - mrg32k3aM1Seq)
mrg32k3aM1Seq:
        /* <DEDUP_REMOVED lines=144> */
	.type		mrg32k3aM2,@object
	.size		mrg32k3aM2,(mrg32k3aM2Seq - mrg32k3aM2)
mrg32k3aM2:
        /* <DEDUP_REMOVED lines=144> */
	.type		mrg32k3aM2Seq,@object
	.size		mrg32k3aM2Seq,(precalc_xorwow_matrix - mrg32k3aM2Seq)
mrg32k3aM2Seq:
        /* <DEDUP_REMOVED lines=144> */
	.type		precalc_xorwow_matrix,@object
	.size		precalc_xorwow_matrix,(precalc_xorwow_offset_matrix - precalc_xorwow_matrix)
precalc_xorwow_matrix:
        /* <DEDUP_REMOVED lines=6400> */
	.type		precalc_xorwow_offset_matrix,@object
	.size		precalc_xorwow_offset_matrix,(.L_1 - precalc_xorwow_offset_matrix)
precalc_xorwow_offset_matrix:
        /* <DEDUP_REMOVED lines=6400> */
.L_1:


//--------------------- .nv.shared.reserved.0     --------------------------
	.section	.nv.shared.reserved.0,"aw",@nobits
	.weak		__nv_reservedSMEM_offset_0_alias
	.size		__nv_reservedSMEM_offset_0_alias, 0, 64
	.other		__nv_reservedSMEM_offset_0_alias,@"STO_CUDA_RESERVED_SHARED STV_DEFAULT"
__nv_reservedSMEM_offset_0_alias:
	.zero		0
	.zero		64


//--------------------- .nv.constant0._Z16initCurandStatesP17curandStateXORWOWm --------------------------
	.section	.nv.constant0._Z16initCurandStatesP17curandStateXORWOWm,"a",@progbits
	.sectionflags	@""
	.align	4
.nv.constant0._Z16initCurandStatesP17curandStateXORWOWm:
	.zero		912


//--------------------- .nv.constant0._Z8simulateP5EulerPiPfP17curandStateXORWOW --------------------------
	.section	.nv.constant0._Z8simulateP5EulerPiPfP17curandStateXORWOW,"a",@progbits
	.sectionflags	@""
	.align	4
.nv.constant0._Z8simulateP5EulerPiPfP17curandStateXORWOW:
	.zero		928


//--------------------- SYMBOLS --------------------------

	.type		.nv.reservedSmem.offset0,@object
	.size		.nv.reservedSmem.offset0,0x4
